	.headerflags	@"EF_CUDA_TEXMODE_UNIFIED EF_CUDA_64BIT_ADDRESS EF_CUDA_ACCELERATORS EF_CUDA_SM90 EF_CUDA_VIRTUAL_SM(EF_CUDA_SM90)"
	.elftype	@"ET_EXEC"


//--------------------- .nv.info                  --------------------------
	.section	.nv.info,"",@"SHT_CUDA_INFO"
	.align	4


	//----- nvinfo : EIATTR_REGCOUNT
	.align		4
        /*0000*/ 	.byte	0x04, 0x2f
        /*0002*/ 	.short	(.L_3 - .L_2)
	.align		4
.L_2:
        /*0004*/ 	.word	index@(triton_poi_fused__native_batch_norm_legit_no_training_add_10)
        /*0008*/ 	.word	0x00000014


	//----- nvinfo : EIATTR_MIN_STACK_SIZE
	.align		4
.L_3:
        /*000c*/ 	.byte	0x04, 0x12
        /*000e*/ 	.short	(.L_5 - .L_4)
	.align		4
.L_4:
        /*0010*/ 	.word	index@(triton_poi_fused__native_batch_norm_legit_no_training_add_10)
        /*0014*/ 	.word	0x00000000


	//----- nvinfo : EIATTR_FRAME_SIZE
	.align		4
.L_5:
        /*0018*/ 	.byte	0x04, 0x11
        /*001a*/ 	.short	(.L_7 - .L_6)
	.align		4
.L_6:
        /*001c*/ 	.word	index@(triton_poi_fused__native_batch_norm_legit_no_training_add_10)
        /*0020*/ 	.word	0x00000000


	//----- nvinfo : EIATTR_MIN_STACK_SIZE
	.align		4
.L_7:
        /*0024*/ 	.byte	0x04, 0x12
        /*0026*/ 	.short	(.L_9 - .L_8)
	.align		4
.L_8:
        /*0028*/ 	.word	index@(triton_poi_fused__native_batch_norm_legit_no_training_add_10)
        /*002c*/ 	.word	0x00000000
.L_9:


//--------------------- .nv.info.triton_poi_fused__native_batch_norm_legit_no_training_add_10 --------------------------
	.section	.nv.info.triton_poi_fused__native_batch_norm_legit_no_training_add_10,"",@"SHT_CUDA_INFO"
	.sectionflags	@""
	.align	4


	//----- nvinfo : EIATTR_CUDA_API_VERSION
	.align		4
        /*0000*/ 	.byte	0x04, 0x37
        /*0002*/ 	.short	(.L_11 - .L_10)
.L_10:
        /*0004*/ 	.word	0x0000007c


	//----- nvinfo : EIATTR_KPARAM_INFO
	.align		4
.L_11:
        /*0008*/ 	.byte	0x04, 0x17
        /*000a*/ 	.short	(.L_13 - .L_12)
.L_12:
        /*000c*/ 	.word	0x00000000
        /*0010*/ 	.short	0x0007
        /*0012*/ 	.short	0x0038
        /*0014*/ 	.byte	0x00, 0xf0, 0x11, 0x00


	//----- nvinfo : EIATTR_KPARAM_INFO
	.align		4
.L_13:
        /*0018*/ 	.byte	0x04, 0x17
        /*001a*/ 	.short	(.L_15 - .L_14)
.L_14:
        /*001c*/ 	.word	0x00000000
        /*0020*/ 	.short	0x0006
        /*0022*/ 	.short	0x0030
        /*0024*/ 	.byte	0x00, 0xf4, 0x21, 0x00


	//----- nvinfo : EIATTR_KPARAM_INFO
	.align		4
.L_15:
        /*0028*/ 	.byte	0x04, 0x17
        /*002a*/ 	.short	(.L_17 - .L_16)
.L_16:
        /*002c*/ 	.word	0x00000000
        /*0030*/ 	.short	0x0005
        /*0032*/ 	.short	0x0028
        /*0034*/ 	.byte	0x00, 0xf4, 0x21, 0x00


	//----- nvinfo : EIATTR_KPARAM_INFO
	.align		4
.L_17:
        /*0038*/ 	.byte	0x04, 0x17
        /*003a*/ 	.short	(.L_19 - .L_18)
.L_18:
        /*003c*/ 	.word	0x00000000
        /*0040*/ 	.short	0x0004
        /*0042*/ 	.short	0x0020
        /*0044*/ 	.byte	0x00, 0xf4, 0x21, 0x00


	//----- nvinfo : EIATTR_KPARAM_INFO
	.align		4
.L_19:
        /*0048*/ 	.byte	0x04, 0x17
        /*004a*/ 	.short	(.L_21 - .L_20)
.L_20:
        /*004c*/ 	.word	0x00000000
        /*0050*/ 	.short	0x0003
        /*0052*/ 	.short	0x0018
        /*0054*/ 	.byte	0x00, 0xf4, 0x21, 0x00


	//----- nvinfo : EIATTR_KPARAM_INFO
	.align		4
.L_21:
        /*0058*/ 	.byte	0x04, 0x17
        /*005a*/ 	.short	(.L_23 - .L_22)
.L_22:
        /*005c*/ 	.word	0x00000000
        /*0060*/ 	.short	0x0002
        /*0062*/ 	.short	0x0010
        /*0064*/ 	.byte	0x00, 0xf4, 0x21, 0x00


	//----- nvinfo : EIATTR_KPARAM_INFO
	.align		4
.L_23:
        /*0068*/ 	.byte	0x04, 0x17
        /*006a*/ 	.short	(.L_25 - .L_24)
.L_24:
        /*006c*/ 	.word	0x00000000
        /*0070*/ 	.short	0x0001
        /*0072*/ 	.short	0x0008
        /*0074*/ 	.byte	0x00, 0xf4, 0x21, 0x00


	//----- nvinfo : EIATTR_KPARAM_INFO
	.align		4
.L_25:
        /*0078*/ 	.byte	0x04, 0x17
        /*007a*/ 	.short	(.L_27 - .L_26)
.L_26:
        /*007c*/ 	.word	0x00000000
        /*0080*/ 	.short	0x0000
        /*0082*/ 	.short	0x0000
        /*0084*/ 	.byte	0x00, 0xf4, 0x21, 0x00


	//----- nvinfo : EIATTR_SPARSE_MMA_MASK
	.align		4
.L_27:
        /*0088*/ 	.byte	0x03, 0x50
        /*008a*/ 	.short	0x0000


	//----- nvinfo : EIATTR_MAXREG_COUNT
	.align		4
        /*008c*/ 	.byte	0x03, 0x1b
        /*008e*/ 	.short	0x00ff


	//----- nvinfo : EIATTR_EXIT_INSTR_OFFSETS
	.align		4
        /*0090*/ 	.byte	0x04, 0x1c
        /*0092*/ 	.short	(.L_29 - .L_28)


	//   ....[0]....
.L_28:
        /*0094*/ 	.word	0x00000360


	//----- nvinfo : EIATTR_REQNTID
	.align		4
.L_29:
        /*0098*/ 	.byte	0x04, 0x10
        /*009a*/ 	.short	(.L_31 - .L_30)
.L_30:
        /*009c*/ 	.word	0x00000080
        /*00a0*/ 	.word	0x00000001
        /*00a4*/ 	.word	0x00000001


	//----- nvinfo : EIATTR_CBANK_PARAM_SIZE
	.align		4
.L_31:
        /*00a8*/ 	.byte	0x03, 0x19
        /*00aa*/ 	.short	0x003c


	//----- nvinfo : EIATTR_PARAM_CBANK
	.align		4
        /*00ac*/ 	.byte	0x04, 0x0a
        /*00ae*/ 	.short	(.L_33 - .L_32)
	.align		4
.L_32:
        /*00b0*/ 	.word	index@(.nv.constant0.triton_poi_fused__native_batch_norm_legit_no_training_add_10)
        /*00b4*/ 	.short	0x0210
        /*00b6*/ 	.short	0x003c


	//----- nvinfo : EIATTR_SW_WAR
	.align		4
.L_33:
        /*00b8*/ 	.byte	0x04, 0x36
        /*00ba*/ 	.short	(.L_35 - .L_34)
.L_34:
        /*00bc*/ 	.word	0x00000008
.L_35:


//--------------------- .nv.callgraph             --------------------------
	.section	.nv.callgraph,"",@"SHT_CUDA_CALLGRAPH"
	.align	4
	.sectionentsize	8
	.align		4
        /*0000*/ 	.word	0x00000000
	.align		4
        /*0004*/ 	.word	0xffffffff
	.align		4
        /*0008*/ 	.word	0x00000000
	.align		4
        /*000c*/ 	.word	0xfffffffe
	.align		4
        /*0010*/ 	.word	0x00000000
	.align		4
        /*0014*/ 	.word	0xfffffffd
	.align		4
        /*0018*/ 	.word	0x00000000
	.align		4
        /*001c*/ 	.word	0xfffffffc


//--------------------- .nv.constant4             --------------------------
	.section	.nv.constant4,"a",@progbits
	.align	8
	.align		8
.nv.constant4:
        /*0000*/ 	.dword	_$_str
	.align		8
        /*0008*/ 	.dword	_$_str_$_2


//--------------------- .text.triton_poi_fused__native_batch_norm_legit_no_training_add_10 --------------------------
	.section	.text.triton_poi_fused__native_batch_norm_legit_no_training_add_10,"ax",@progbits
	.align	128
        .global         triton_poi_fused__native_batch_norm_legit_no_training_add_10
        .type           triton_poi_fused__native_batch_norm_legit_no_training_add_10,@function
        .size           triton_poi_fused__native_batch_norm_legit_no_training_add_10,(.L_x_1 - triton_poi_fused__native_batch_norm_legit_no_training_add_10)
        .other          triton_poi_fused__native_batch_norm_legit_no_training_add_10,@"STO_CUDA_ENTRY STV_DEFAULT"
triton_poi_fused__native_batch_norm_legit_no_training_add_10:
.text.triton_poi_fused__native_batch_norm_legit_no_training_add_10:
[----:B------:R-:W-:Y:S01]  /*0000*/  LDC R1, c[0x0][0x28] ;  /* 0x00000a00ff017b82 */ /* 0x000fe20000000800 */
[----:B------:R-:W1:Y:S07]  /*0010*/  S2R R0, SR_TID.X ;  /* 0x0000000000007919 */ /* 0x000e6e0000002100 */
[----:B------:R-:W2:Y:S01]  /*0020*/  LDC.64 R10, c[0x0][0x220] ;  /* 0x00008800ff0a7b82 */ /* 0x000ea20000000a00 */
[----:B------:R-:W-:Y:S01]  /*0030*/  ULDC.64 UR4, c[0x0][0x208] ;  /* 0x0000820000047ab9 */ /* 0x000fe20000000a00 */
[----:B------:R-:W3:Y:S06]  /*0040*/  S2R R5, SR_CTAID.X ;  /* 0x0000000000057919 */ /* 0x000eec0000002500 */
[----:B------:R-:W4:Y:S08]  /*0050*/  LDC.64 R6, c[0x0][0x210] ;  /* 0x00008400ff067b82 */ /* 0x000f300000000a00 */
[----:B------:R-:W5:Y:S08]  /*0060*/  LDC.64 R8, c[0x0][0x218] ;  /* 0x00008600ff087b82 */ /* 0x000f700000000a00 */
[----:B------:R-:W5:Y:S01]  /*0070*/  LDC.64 R12, c[0x0][0x228] ;  /* 0x00008a00ff0c7b82 */ /* 0x000f620000000a00 */
[----:B-1----:R-:W-:-:S07]  /*0080*/  SHF.L.U32 R0, R0, 0x1, RZ ;  /* 0x0000000100007819 */ /* 0x002fce00000006ff */
[----:B------:R-:W1:Y:S01]  /*0090*/  LDC.64 R14, c[0x0][0x230] ;  /* 0x00008c00ff0e7b82 */ /* 0x000e620000000a00 */
[----:B---3--:R-:W-:Y:S02]  /*00a0*/  SHF.R.S32.HI R3, RZ, 0x17, R5 ;  /* 0x00000017ff037819 */ /* 0x008fe40000011405 */
[----:B------:R-:W-:Y:S02]  /*00b0*/  LOP3.LUT R0, R0, 0xfe, RZ, 0xc0, !PT ;  /* 0x000000fe00007812 */ /* 0x000fe400078ec0ff */
[----:B------:R-:W-:Y:S02]  /*00c0*/  SGXT R3, R3, 0x1 ;  /* 0x000000010303781a */ /* 0x000fe40000000200 */
[----:B------:R-:W-:-:S04]  /*00d0*/  LEA R0, R5, R0, 0x8 ;  /* 0x0000000005007211 */ /* 0x000fc800078e40ff */
[----:B------:R-:W-:-:S04]  /*00e0*/  LEA.HI R3, R3, R0, RZ, 0x8 ;  /* 0x0000000003037211 */ /* 0x000fc800078f40ff */
[----:B------:R-:W-:-:S04]  /*00f0*/  SHF.R.S32.HI R3, RZ, 0x8, R3 ;  /* 0x00000008ff037819 */ /* 0x000fc80000011403 */
[----:B------:R-:W-:-:S04]  /*0100*/  LEA.HI R2, R3, R3, RZ, 0x6 ;  /* 0x0000000303027211 */ /* 0x000fc800078f30ff */
[----:B------:R-:W-:-:S04]  /*0110*/  LOP3.LUT R2, R2, 0xffffffc0, RZ, 0xc0, !PT ;  /* 0xffffffc002027812 */ /* 0x000fc800078ec0ff */
[----:B------:R-:W-:Y:S02]  /*0120*/  IADD3 R17, R3, -R2, RZ ;  /* 0x8000000203117210 */ /* 0x000fe40007ffe0ff */
[----:B------:R-:W3:Y:S03]  /*0130*/  LDC.64 R2, c[0x0][0x238] ;  /* 0x00008e00ff027b82 */ /* 0x000ee60000000a00 */
[----:B--2---:R-:W-:-:S05]  /*0140*/  IMAD.WIDE R10, R17, 0x4, R10 ;  /* 0x00000004110a7825 */ /* 0x004fca00078e020a */
[----:B------:R1:W2:Y:S01]  /*0150*/  LDG.E.EL R4, desc[UR4][R10.64] ;  /* 0x000000040a047981 */ /* 0x0002a2000c2e1900 */
[----:B----4-:R-:W-:-:S04]  /*0160*/  IMAD.WIDE R6, R0, 0x4, R6 ;  /* 0x0000000400067825 */ /* 0x010fc800078e0206 */
[C---:B-----5:R-:W-:Y:S02]  /*0170*/  IMAD.WIDE R8, R17.reuse, 0x4, R8 ;  /* 0x0000000411087825 */ /* 0x060fe400078e0208 */
[----:B------:R-:W4:Y:S02]  /*0180*/  LDG.E.64 R6, desc[UR4][R6.64] ;  /* 0x0000000406067981 */ /* 0x000f24000c1e1b00 */
[C---:B0-----:R-:W-:Y:S02]  /*0190*/  IMAD.WIDE R12, R17.reuse, 0x4, R12 ;  /* 0x00000004110c7825 */ /* 0x041fe400078e020c */
[----:B------:R0:W4:Y:S02]  /*01a0*/  LDG.E.EL R5, desc[UR4][R8.64] ;  /* 0x0000000408057981 */ /* 0x000124000c2e1900 */
[----:B-1----:R-:W-:Y:S02]  /*01b0*/  IMAD.WIDE R10, R17, 0x4, R14 ;  /* 0x00000004110a7825 */ /* 0x002fe400078e020e */
[----:B------:R1:W5:Y:S02]  /*01c0*/  LDG.E.EL R12, desc[UR4][R12.64] ;  /* 0x000000040c0c7981 */ /* 0x000364000c2e1900 */
[----:B---3--:R-:W-:-:S02]  /*01d0*/  IMAD.WIDE R2, R0, 0x4, R2 ;  /* 0x0000000400027825 */ /* 0x008fc400078e0202 */
[----:B------:R-:W5:Y:S01]  /*01e0*/  LDG.E.EL R11, desc[UR4][R10.64] ;  /* 0x000000040a0b7981 */ /* 0x000f62000c2e1900 */
[----:B0-----:R-:W0:Y:S03]  /*01f0*/  LDC.64 R8, c[0x0][0x240] ;  /* 0x00009000ff087b82 */ /* 0x001e260000000a00 */
[----:B------:R-:W3:Y:S01]  /*0200*/  LDG.E.64 R2, desc[UR4][R2.64] ;  /* 0x0000000402027981 */ /* 0x000ee2000c1e1b00 */
[----:B-1----:R-:W-:Y:S01]  /*0210*/  HFMA2.MMA R13, -RZ, RZ, 1.625, 0 ;  /* 0x3e800000ff0d7435 */ /* 0x002fe200000001ff */
[----:B0-----:R-:W-:-:S04]  /*0220*/  IMAD.WIDE R8, R0, 0x4, R8 ;  /* 0x0000000400087825 */ /* 0x001fc800078e0208 */
[----:B--2---:R-:W-:-:S04]  /*0230*/  FADD R4, R4, 9.9999997473787516356e-06 ;  /* 0x3727c5ac04047421 */ /* 0x004fc80000000000 */
[----:B------:R-:W0:Y:S02]  /*0240*/  MUFU.SQRT R14, R4 ;  /* 0x00000004000e7308 */ /* 0x000e240000002000 */
[C---:B0-----:R-:W-:Y:S02]  /*0250*/  FSETP.GT.AND P0, PT, R14.reuse, 8.50705917302346158658e+37, PT ;  /* 0x7e8000000e00780b */ /* 0x041fe40003f04000 */
[----:B------:R-:W-:-:S11]  /*0260*/  FSETP.GEU.AND P1, PT, R14, 1.175494350822287508e-38, PT ;  /* 0x008000000e00780b */ /* 0x000fd60003f2e000 */
[----:B------:R-:W-:-:S04]  /*0270*/  @P0 FMUL R14, R14, 0.25 ;  /* 0x3e8000000e0e0820 */ /* 0x000fc80000400000 */
[----:B------:R-:W-:-:S06]  /*0280*/  @!P1 FMUL R14, R14, 16777216 ;  /* 0x4b8000000e0e9820 */ /* 0x000fcc0000400000 */
[----:B------:R-:W0:Y:S01]  /*0290*/  MUFU.RCP R14, R14 ;  /* 0x0000000e000e7308 */ /* 0x000e220000001000 */
[----:B------:R-:W-:Y:S01]  /*02a0*/  FSEL R13, R13, 1, P0 ;  /* 0x3f8000000d0d7808 */ /* 0x000fe20000000000 */
[----:B----4-:R-:W-:-:S04]  /*02b0*/  FADD R6, R6, -R5 ;  /* 0x8000000506067221 */ /* 0x010fc80000000000 */
[----:B------:R-:W-:Y:S01]  /*02c0*/  @!P1 FMUL R13, R13, 16777216 ;  /* 0x4b8000000d0d9820 */ /* 0x000fe20000400000 */
[----:B------:R-:W-:-:S03]  /*02d0*/  FADD R7, R7, -R5 ;  /* 0x8000000507077221 */ /* 0x000fc60000000000 */
[----:B0-----:R-:W-:-:S04]  /*02e0*/  FMUL R13, R14, R13 ;  /* 0x0000000d0e0d7220 */ /* 0x001fc80000400000 */
[-C--:B------:R-:W-:Y:S01]  /*02f0*/  FMUL R6, R6, R13.reuse ;  /* 0x0000000d06067220 */ /* 0x080fe20000400000 */
[----:B------:R-:W-:-:S03]  /*0300*/  FMUL R4, R7, R13 ;  /* 0x0000000d07047220 */ /* 0x000fc60000400000 */
[C-C-:B-----5:R-:W-:Y:S01]  /*0310*/  FFMA R5, R12.reuse, R6, R11.reuse ;  /* 0x000000060c057223 */ /* 0x160fe2000000000b */
[----:B------:R-:W-:-:S03]  /*0320*/  FFMA R4, R12, R4, R11 ;  /* 0x000000040c047223 */ /* 0x000fc6000000000b */
[----:B---3--:R-:W-:Y:S01]  /*0330*/  FADD R2, R2, R5 ;  /* 0x0000000502027221 */ /* 0x008fe20000000000 */
[----:B------:R-:W-:-:S05]  /*0340*/  FADD R3, R3, R4 ;  /* 0x0000000403037221 */ /* 0x000fca0000000000 */
[----:B------:R-:W-:Y:S01]  /*0350*/  STG.E.64 desc[UR4][R8.64], R2 ;  /* 0x0000000208007986 */ /* 0x000fe2000c101b04 */
[----:B------:R-:W-:Y:S05]  /*0360*/  EXIT ;  /* 0x000000000000794d */ /* 0x000fea0003800000 */
.L_x_0:
[----:B------:R-:W-:-:S00]  /*0370*/  BRA `(.L_x_0) ;  /* 0xfffffffc00fc7947 */ /* 0x000fc0000383ffff */
[----:B------:R-:W-:-:S00]  /*0380*/  NOP ;  /* 0x0000000000007918 */ /* 0x000fc00000000000 */
[----:B------:R-:W-:-:S00]  /*0390*/  NOP ;  /* 0x0000000000007918 */ /* 0x000fc00000000000 */
[----:B------:R-:W-:-:S00]  /*03a0*/  NOP ;  /* 0x0000000000007918 */ /* 0x000fc00000000000 */
[----:B------:R-:W-:-:S00]  /*03b0*/  NOP ;  /* 0x0000000000007918 */ /* 0x000fc00000000000 */
[----:B------:R-:W-:-:S00]  /*03c0*/  NOP ;  /* 0x0000000000007918 */ /* 0x000fc00000000000 */
[----:B------:R-:W-:-:S00]  /*03d0*/  NOP ;  /* 0x0000000000007918 */ /* 0x000fc00000000000 */
[----:B------:R-:W-:-:S00]  /*03e0*/  NOP ;  /* 0x0000000000007918 */ /* 0x000fc00000000000 */
[----:B------:R-:W-:-:S00]  /*03f0*/  NOP ;  /* 0x0000000000007918 */ /* 0x000fc00000000000 */
.L_x_1:


//--------------------- .nv.global.init           --------------------------
	.section	.nv.global.init,"aw",@progbits
.nv.global.init:
	.type		_$_str,@object
	.size		_$_str,(_$_str_$_2 - _$_str)
_$_str:
        /*0000*/ 	.byte	0x5f, 0x5f, 0x43, 0x55, 0x44, 0x41, 0x5f, 0x46, 0x54, 0x5a, 0x00
	.type		_$_str_$_2,@object
	.size		_$_str_$_2,(.L_1 - _$_str_$_2)
_$_str_$_2:
        /*000b*/ 	.byte	0x5f, 0x5f, 0x43, 0x55, 0x44, 0x41, 0x5f, 0x50, 0x52, 0x45, 0x43, 0x5f, 0x53, 0x51, 0x52, 0x54
        /*001b*/ 	.byte	0x00
.L_1:


//--------------------- .nv.constant0.triton_poi_fused__native_batch_norm_legit_no_training_add_10 --------------------------
	.section	.nv.constant0.triton_poi_fused__native_batch_norm_legit_no_training_add_10,"a",@progbits
	.sectionflags	@""
	.align	4
.nv.constant0.triton_poi_fused__native_batch_norm_legit_no_training_add_10:
	.zero		588
